	.headerflags	@"EF_CUDA_TEXMODE_UNIFIED EF_CUDA_64BIT_ADDRESS EF_CUDA_ACCELERATORS EF_CUDA_SM90 EF_CUDA_VIRTUAL_SM(EF_CUDA_SM90)"
	.elftype	@"ET_EXEC"


//--------------------- .nv.info                  --------------------------
	.section	.nv.info,"",@"SHT_CUDA_INFO"
	.align	4


	//----- nvinfo : EIATTR_REGCOUNT
	.align		4
        /*0000*/ 	.byte	0x04, 0x2f
        /*0002*/ 	.short	(.L_3 - .L_2)
	.align		4
.L_2:
        /*0004*/ 	.word	index@(triton_poi_fused__native_batch_norm_legit_no_training_add_convolution_relu_12)
        /*0008*/ 	.word	0x00000018


	//----- nvinfo : EIATTR_MIN_STACK_SIZE
	.align		4
.L_3:
        /*000c*/ 	.byte	0x04, 0x12
        /*000e*/ 	.short	(.L_5 - .L_4)
	.align		4
.L_4:
        /*0010*/ 	.word	index@(triton_poi_fused__native_batch_norm_legit_no_training_add_convolution_relu_12)
        /*0014*/ 	.word	0x00000000


	//----- nvinfo : EIATTR_FRAME_SIZE
	.align		4
.L_5:
        /*0018*/ 	.byte	0x04, 0x11
        /*001a*/ 	.short	(.L_7 - .L_6)
	.align		4
.L_6:
        /*001c*/ 	.word	index@(triton_poi_fused__native_batch_norm_legit_no_training_add_convolution_relu_12)
        /*0020*/ 	.word	0x00000000


	//----- nvinfo : EIATTR_MIN_STACK_SIZE
	.align		4
.L_7:
        /*0024*/ 	.byte	0x04, 0x12
        /*0026*/ 	.short	(.L_9 - .L_8)
	.align		4
.L_8:
        /*0028*/ 	.word	index@(triton_poi_fused__native_batch_norm_legit_no_training_add_convolution_relu_12)
        /*002c*/ 	.word	0x00000000
.L_9:


//--------------------- .nv.info.triton_poi_fused__native_batch_norm_legit_no_training_add_convolution_relu_12 --------------------------
	.section	.nv.info.triton_poi_fused__native_batch_norm_legit_no_training_add_convolution_relu_12,"",@"SHT_CUDA_INFO"
	.sectionflags	@""
	.align	4


	//----- nvinfo : EIATTR_CUDA_API_VERSION
	.align		4
        /*0000*/ 	.byte	0x04, 0x37
        /*0002*/ 	.short	(.L_11 - .L_10)
.L_10:
        /*0004*/ 	.word	0x0000007c


	//----- nvinfo : EIATTR_KPARAM_INFO
	.align		4
.L_11:
        /*0008*/ 	.byte	0x04, 0x17
        /*000a*/ 	.short	(.L_13 - .L_12)
.L_12:
        /*000c*/ 	.word	0x00000000
        /*0010*/ 	.short	0x0008
        /*0012*/ 	.short	0x0040
        /*0014*/ 	.byte	0x00, 0xf0, 0x11, 0x00


	//----- nvinfo : EIATTR_KPARAM_INFO
	.align		4
.L_13:
        /*0018*/ 	.byte	0x04, 0x17
        /*001a*/ 	.short	(.L_15 - .L_14)
.L_14:
        /*001c*/ 	.word	0x00000000
        /*0020*/ 	.short	0x0007
        /*0022*/ 	.short	0x0038
        /*0024*/ 	.byte	0x00, 0xf4, 0x21, 0x00


	//----- nvinfo : EIATTR_KPARAM_INFO
	.align		4
.L_15:
        /*0028*/ 	.byte	0x04, 0x17
        /*002a*/ 	.short	(.L_17 - .L_16)
.L_16:
        /*002c*/ 	.word	0x00000000
        /*0030*/ 	.short	0x0006
        /*0032*/ 	.short	0x0030
        /*0034*/ 	.byte	0x00, 0xf4, 0x21, 0x00


	//----- nvinfo : EIATTR_KPARAM_INFO
	.align		4
.L_17:
        /*0038*/ 	.byte	0x04, 0x17
        /*003a*/ 	.short	(.L_19 - .L_18)
.L_18:
        /*003c*/ 	.word	0x00000000
        /*0040*/ 	.short	0x0005
        /*0042*/ 	.short	0x0028
        /*0044*/ 	.byte	0x00, 0xf4, 0x21, 0x00


	//----- nvinfo : EIATTR_KPARAM_INFO
	.align		4
.L_19:
        /*0048*/ 	.byte	0x04, 0x17
        /*004a*/ 	.short	(.L_21 - .L_20)
.L_20:
        /*004c*/ 	.word	0x00000000
        /*0050*/ 	.short	0x0004
        /*0052*/ 	.short	0x0020
        /*0054*/ 	.byte	0x00, 0xf4, 0x21, 0x00


	//----- nvinfo : EIATTR_KPARAM_INFO
	.align		4
.L_21:
        /*0058*/ 	.byte	0x04, 0x17
        /*005a*/ 	.short	(.L_23 - .L_22)
.L_22:
        /*005c*/ 	.word	0x00000000
        /*0060*/ 	.short	0x0003
        /*0062*/ 	.short	0x0018
        /*0064*/ 	.byte	0x00, 0xf4, 0x21, 0x00


	//----- nvinfo : EIATTR_KPARAM_INFO
	.align		4
.L_23:
        /*0068*/ 	.byte	0x04, 0x17
        /*006a*/ 	.short	(.L_25 - .L_24)
.L_24:
        /*006c*/ 	.word	0x00000000
        /*0070*/ 	.short	0x0002
        /*0072*/ 	.short	0x0010
        /*0074*/ 	.byte	0x00, 0xf4, 0x21, 0x00


	//----- nvinfo : EIATTR_KPARAM_INFO
	.align		4
.L_25:
        /*0078*/ 	.byte	0x04, 0x17
        /*007a*/ 	.short	(.L_27 - .L_26)
.L_26:
        /*007c*/ 	.word	0x00000000
        /*0080*/ 	.short	0x0001
        /*0082*/ 	.short	0x0008
        /*0084*/ 	.byte	0x00, 0xf4, 0x21, 0x00


	//----- nvinfo : EIATTR_KPARAM_INFO
	.align		4
.L_27:
        /*0088*/ 	.byte	0x04, 0x17
        /*008a*/ 	.short	(.L_29 - .L_28)
.L_28:
        /*008c*/ 	.word	0x00000000
        /*0090*/ 	.short	0x0000
        /*0092*/ 	.short	0x0000
        /*0094*/ 	.byte	0x00, 0xf4, 0x21, 0x00


	//----- nvinfo : EIATTR_SPARSE_MMA_MASK
	.align		4
.L_29:
        /*0098*/ 	.byte	0x03, 0x50
        /*009a*/ 	.short	0x0000


	//----- nvinfo : EIATTR_MAXREG_COUNT
	.align		4
        /*009c*/ 	.byte	0x03, 0x1b
        /*009e*/ 	.short	0x00ff


	//----- nvinfo : EIATTR_EXIT_INSTR_OFFSETS
	.align		4
        /*00a0*/ 	.byte	0x04, 0x1c
        /*00a2*/ 	.short	(.L_31 - .L_30)


	//   ....[0]....
.L_30:
        /*00a4*/ 	.word	0x00000480


	//----- nvinfo : EIATTR_REQNTID
	.align		4
.L_31:
        /*00a8*/ 	.byte	0x04, 0x10
        /*00aa*/ 	.short	(.L_33 - .L_32)
.L_32:
        /*00ac*/ 	.word	0x00000080
        /*00b0*/ 	.word	0x00000001
        /*00b4*/ 	.word	0x00000001


	//----- nvinfo : EIATTR_CBANK_PARAM_SIZE
	.align		4
.L_33:
        /*00b8*/ 	.byte	0x03, 0x19
        /*00ba*/ 	.short	0x0044


	//----- nvinfo : EIATTR_PARAM_CBANK
	.align		4
        /*00bc*/ 	.byte	0x04, 0x0a
        /*00be*/ 	.short	(.L_35 - .L_34)
	.align		4
.L_34:
        /*00c0*/ 	.word	index@(.nv.constant0.triton_poi_fused__native_batch_norm_legit_no_training_add_convolution_relu_12)
        /*00c4*/ 	.short	0x0210
        /*00c6*/ 	.short	0x0044


	//----- nvinfo : EIATTR_SW_WAR
	.align		4
.L_35:
        /*00c8*/ 	.byte	0x04, 0x36
        /*00ca*/ 	.short	(.L_37 - .L_36)
.L_36:
        /*00cc*/ 	.word	0x00000008
.L_37:


//--------------------- .nv.callgraph             --------------------------
	.section	.nv.callgraph,"",@"SHT_CUDA_CALLGRAPH"
	.align	4
	.sectionentsize	8
	.align		4
        /*0000*/ 	.word	0x00000000
	.align		4
        /*0004*/ 	.word	0xffffffff
	.align		4
        /*0008*/ 	.word	0x00000000
	.align		4
        /*000c*/ 	.word	0xfffffffe
	.align		4
        /*0010*/ 	.word	0x00000000
	.align		4
        /*0014*/ 	.word	0xfffffffd
	.align		4
        /*0018*/ 	.word	0x00000000
	.align		4
        /*001c*/ 	.word	0xfffffffc


//--------------------- .nv.constant4             --------------------------
	.section	.nv.constant4,"a",@progbits
	.align	8
	.align		8
.nv.constant4:
        /*0000*/ 	.dword	_$_str
	.align		8
        /*0008*/ 	.dword	_$_str_$_2


//--------------------- .text.triton_poi_fused__native_batch_norm_legit_no_training_add_convolution_relu_12 --------------------------
	.section	.text.triton_poi_fused__native_batch_norm_legit_no_training_add_convolution_relu_12,"ax",@progbits
	.align	128
        .global         triton_poi_fused__native_batch_norm_legit_no_training_add_convolution_relu_12
        .type           triton_poi_fused__native_batch_norm_legit_no_training_add_convolution_relu_12,@function
        .size           triton_poi_fused__native_batch_norm_legit_no_training_add_convolution_relu_12,(.L_x_1 - triton_poi_fused__native_batch_norm_legit_no_training_add_convolution_relu_12)
        .other          triton_poi_fused__native_batch_norm_legit_no_training_add_convolution_relu_12,@"STO_CUDA_ENTRY STV_DEFAULT"
triton_poi_fused__native_batch_norm_legit_no_training_add_convolution_relu_12:
.text.triton_poi_fused__native_batch_norm_legit_no_training_add_convolution_relu_12:
[----:B------:R-:W-:Y:S01]  /*0000*/  LDC R1, c[0x0][0x28] ;  /* 0x00000a00ff017b82 */ /* 0x000fe20000000800 */
[----:B------:R-:W1:Y:S07]  /*0010*/  S2R R0, SR_TID.X ;  /* 0x0000000000007919 */ /* 0x000e6e0000002100 */
[----:B------:R-:W2:Y:S01]  /*0020*/  LDC.64 R8, c[0x0][0x228] ;  /* 0x00008a00ff087b82 */ /* 0x000ea20000000a00 */
[----:B------:R-:W-:Y:S01]  /*0030*/  ULDC.64 UR4, c[0x0][0x208] ;  /* 0x0000820000047ab9 */ /* 0x000fe20000000a00 */
[----:B------:R-:W3:Y:S06]  /*0040*/  S2R R5, SR_CTAID.X ;  /* 0x0000000000057919 */ /* 0x000eec0000002500 */
[----:B------:R-:W4:Y:S08]  /*0050*/  LDC.64 R10, c[0x0][0x218] ;  /* 0x00008600ff0a7b82 */ /* 0x000f300000000a00 */
[----:B------:R-:W5:Y:S08]  /*0060*/  LDC.64 R18, c[0x0][0x230] ;  /* 0x00008c00ff127b82 */ /* 0x000f700000000a00 */
[----:B------:R-:W5:Y:S01]  /*0070*/  LDC.64 R16, c[0x0][0x238] ;  /* 0x00008e00ff107b82 */ /* 0x000f620000000a00 */
[----:B-1----:R-:W-:-:S07]  /*0080*/  SHF.L.U32 R0, R0, 0x1, RZ ;  /* 0x0000000100007819 */ /* 0x002fce00000006ff */
[----:B------:R-:W1:Y:S01]  /*0090*/  LDC.64 R12, c[0x0][0x240] ;  /* 0x00009000ff0c7b82 */ /* 0x000e620000000a00 */
[----:B---3--:R-:W-:Y:S02]  /*00a0*/  SHF.R.S32.HI R3, RZ, 0x17, R5 ;  /* 0x00000017ff037819 */ /* 0x008fe40000011405 */
[----:B------:R-:W-:Y:S02]  /*00b0*/  LOP3.LUT R0, R0, 0xfe, RZ, 0xc0, !PT ;  /* 0x000000fe00007812 */ /* 0x000fe400078ec0ff */
[----:B------:R-:W-:Y:S02]  /*00c0*/  SGXT R3, R3, 0x1 ;  /* 0x000000010303781a */ /* 0x000fe40000000200 */
[----:B------:R-:W-:Y:S02]  /*00d0*/  LEA R0, R5, R0, 0x8 ;  /* 0x0000000005007211 */ /* 0x000fe400078e40ff */
[----:B------:R-:W3:Y:S02]  /*00e0*/  LDC.64 R4, c[0x0][0x220] ;  /* 0x00008800ff047b82 */ /* 0x000ee40000000a00 */
[----:B------:R-:W-:-:S04]  /*00f0*/  LEA.HI R3, R3, R0, RZ, 0x4 ;  /* 0x0000000003037211 */ /* 0x000fc800078f20ff */
[----:B------:R-:W-:-:S04]  /*0100*/  LOP3.LUT R3, R3, 0xfffffff0, RZ, 0xc0, !PT ;  /* 0xfffffff003037812 */ /* 0x000fc800078ec0ff */
[----:B------:R-:W-:Y:S02]  /*0110*/  IADD3 R14, R0, -R3, RZ ;  /* 0x80000003000e7210 */ /* 0x000fe40007ffe0ff */
[----:B------:R-:W1:Y:S03]  /*0120*/  LDC.64 R2, c[0x0][0x210] ;  /* 0x00008400ff027b82 */ /* 0x000e660000000a00 */
[----:B--2---:R-:W-:-:S06]  /*0130*/  IMAD.WIDE R8, R14, 0x4, R8 ;  /* 0x000000040e087825 */ /* 0x004fcc00078e0208 */
[----:B------:R-:W2:Y:S01]  /*0140*/  LDG.E.EL.64 R8, desc[UR4][R8.64] ;  /* 0x0000000408087981 */ /* 0x000ea2000c2e1b00 */
[----:B----4-:R-:W-:-:S04]  /*0150*/  IMAD.WIDE R10, R14, 0x4, R10 ;  /* 0x000000040e0a7825 */ /* 0x010fc800078e020a */
[C---:B---3--:R-:W-:Y:S02]  /*0160*/  IMAD.WIDE R4, R14.reuse, 0x4, R4 ;  /* 0x000000040e047825 */ /* 0x048fe400078e0204 */
[----:B------:R-:W3:Y:S02]  /*0170*/  LDG.E.EL.64 R10, desc[UR4][R10.64] ;  /* 0x000000040a0a7981 */ /* 0x000ee4000c2e1b00 */
[----:B-----5:R-:W-:Y:S02]  /*0180*/  IMAD.WIDE R18, R14, 0x4, R18 ;  /* 0x000000040e127825 */ /* 0x020fe400078e0212 */
[----:B------:R-:W4:Y:S02]  /*0190*/  LDG.E.EL.64 R4, desc[UR4][R4.64] ;  /* 0x0000000404047981 */ /* 0x000f24000c2e1b00 */
[----:B01----:R-:W-:-:S05]  /*01a0*/  IMAD.WIDE R2, R0, 0x4, R2 ;  /* 0x0000000400027825 */ /* 0x003fca00078e0202 */
[----:B------:R-:W3:Y:S01]  /*01b0*/  LDG.E.64 R6, desc[UR4][R2.64] ;  /* 0x0000000402067981 */ /* 0x000ee2000c1e1b00 */
[----:B------:R-:W-:-:S04]  /*01c0*/  IMAD.WIDE R14, R14, 0x4, R16 ;  /* 0x000000040e0e7825 */ /* 0x000fc800078e0210 */
[----:B------:R-:W-:Y:S02]  /*01d0*/  IMAD.WIDE R16, R0, 0x4, R12 ;  /* 0x0000000400107825 */ /* 0x000fe400078e020c */
[----:B------:R0:W5:Y:S04]  /*01e0*/  LDG.E.EL.64 R12, desc[UR4][R18.64] ;  /* 0x00000004120c7981 */ /* 0x000168000c2e1b00 */
[----:B------:R-:W5:Y:S04]  /*01f0*/  LDG.E.EL.64 R14, desc[UR4][R14.64] ;  /* 0x000000040e0e7981 */ /* 0x000f68000c2e1b00 */
[----:B------:R-:W4:Y:S01]  /*0200*/  LDG.E.64 R16, desc[UR4][R16.64] ;  /* 0x0000000410107981 */ /* 0x000f22000c1e1b00 */
[----:B0-----:R-:W-:Y:S01]  /*0210*/  HFMA2.MMA R18, -RZ, RZ, 1.625, 0 ;  /* 0x3e800000ff127435 */ /* 0x001fe200000001ff */
[----:B--2---:R-:W-:Y:S01]  /*0220*/  FADD R8, R8, 9.9999997473787516356e-06 ;  /* 0x3727c5ac08087421 */ /* 0x004fe20000000000 */
[----:B------:R-:W-:-:S03]  /*0230*/  FADD R9, R9, 9.9999997473787516356e-06 ;  /* 0x3727c5ac09097421 */ /* 0x000fc60000000000 */
[----:B------:R-:W0:Y:S08]  /*0240*/  MUFU.SQRT R20, R8 ;  /* 0x0000000800147308 */ /* 0x000e300000002000 */
[----:B------:R1:W2:Y:S01]  /*0250*/  MUFU.SQRT R21, R9 ;  /* 0x0000000900157308 */ /* 0x0002a20000002000 */
[C---:B0-----:R-:W-:Y:S02]  /*0260*/  FSETP.GT.AND P0, PT, R20.reuse, 8.50705917302346158658e+37, PT ;  /* 0x7e8000001400780b */ /* 0x041fe40003f04000 */
[----:B------:R-:W-:Y:S01]  /*0270*/  FSETP.GEU.AND P2, PT, R20, 1.175494350822287508e-38, PT ;  /* 0x008000001400780b */ /* 0x000fe20003f4e000 */
[----:B-1----:R-:W0:Y:S01]  /*0280*/  LDC.64 R8, c[0x0][0x248] ;  /* 0x00009200ff087b82 */ /* 0x002e220000000a00 */
[----:B--2---:R-:W-:-:S02]  /*0290*/  FSETP.GT.AND P1, PT, R21, 8.50705917302346158658e+37, PT ;  /* 0x7e8000001500780b */ /* 0x004fc40003f24000 */
[----:B------:R-:W-:-:S07]  /*02a0*/  FSETP.GEU.AND P3, PT, R21, 1.175494350822287508e-38, PT ;  /* 0x008000001500780b */ /* 0x000fce0003f6e000 */
[----:B------:R-:W-:-:S04]  /*02b0*/  @P0 FMUL R20, R20, 0.25 ;  /* 0x3e80000014140820 */ /* 0x000fc80000400000 */
[----:B------:R-:W-:Y:S01]  /*02c0*/  @!P2 FMUL R20, R20, 16777216 ;  /* 0x4b8000001414a820 */ /* 0x000fe20000400000 */
[----:B------:R-:W-:-:S04]  /*02d0*/  @P1 FMUL R21, R21, 0.25 ;  /* 0x3e80000015151820 */ /* 0x000fc80000400000 */
[----:B------:R-:W-:Y:S01]  /*02e0*/  @!P3 FMUL R21, R21, 16777216 ;  /* 0x4b8000001515b820 */ /* 0x000fe20000400000 */
[----:B------:R-:W1:Y:S01]  /*02f0*/  MUFU.RCP R20, R20 ;  /* 0x0000001400147308 */ /* 0x000e620000001000 */
[----:B------:R-:W-:-:S07]  /*0300*/  FSEL R19, R18, 1, P0 ;  /* 0x3f80000012137808 */ /* 0x000fce0000000000 */
[----:B------:R-:W2:Y:S01]  /*0310*/  MUFU.RCP R21, R21 ;  /* 0x0000001500157308 */ /* 0x000ea20000001000 */
[----:B------:R-:W-:Y:S01]  /*0320*/  FSEL R18, R18, 1, P1 ;  /* 0x3f80000012127808 */ /* 0x000fe20000800000 */
[----:B------:R-:W-:Y:S01]  /*0330*/  @!P2 FMUL R19, R19, 16777216 ;  /* 0x4b8000001313a820 */ /* 0x000fe20000400000 */
[----:B---3--:R-:W-:Y:S01]  /*0340*/  FADD R6, R6, R10 ;  /* 0x0000000a06067221 */ /* 0x008fe20000000000 */
[----:B------:R-:W-:Y:S02]  /*0350*/  FADD R7, R7, R11 ;  /* 0x0000000b07077221 */ /* 0x000fe40000000000 */
[----:B------:R-:W-:Y:S01]  /*0360*/  @!P3 FMUL R18, R18, 16777216 ;  /* 0x4b8000001212b820 */ /* 0x000fe20000400000 */
[----:B-1----:R-:W-:Y:S01]  /*0370*/  FMUL R19, R20, R19 ;  /* 0x0000001314137220 */ /* 0x002fe20000400000 */
[----:B----4-:R-:W-:Y:S01]  /*0380*/  FADD R4, -R4, R6 ;  /* 0x0000000604047221 */ /* 0x010fe20000000100 */
[----:B------:R-:W-:-:S03]  /*0390*/  FADD R5, -R5, R7 ;  /* 0x0000000705057221 */ /* 0x000fc60000000100 */
[----:B------:R-:W-:Y:S01]  /*03a0*/  FMUL R19, R4, R19 ;  /* 0x0000001304137220 */ /* 0x000fe20000400000 */
[----:B--2---:R-:W-:-:S03]  /*03b0*/  FMUL R18, R21, R18 ;  /* 0x0000001215127220 */ /* 0x004fc60000400000 */
[----:B-----5:R-:W-:Y:S01]  /*03c0*/  FFMA R19, R12, R19, R14 ;  /* 0x000000130c137223 */ /* 0x020fe2000000000e */
[----:B------:R-:W-:-:S04]  /*03d0*/  FMUL R18, R5, R18 ;  /* 0x0000001205127220 */ /* 0x000fc80000400000 */
[----:B------:R-:W-:Y:S01]  /*03e0*/  FFMA R18, R13, R18, R15 ;  /* 0x000000120d127223 */ /* 0x000fe2000000000f */
[----:B------:R-:W-:Y:S01]  /*03f0*/  FSETP.GEU.AND P0, PT, R19, -R16, PT ;  /* 0x800000101300720b */ /* 0x000fe20003f0e000 */
[----:B------:R-:W-:Y:S02]  /*0400*/  FADD R16, R16, R19 ;  /* 0x0000001310107221 */ /* 0x000fe40000000000 */
[----:B------:R-:W-:Y:S01]  /*0410*/  FADD R4, R17, R18 ;  /* 0x0000001211047221 */ /* 0x000fe20000000000 */
[----:B------:R-:W-:Y:S01]  /*0420*/  FSETP.GEU.AND P1, PT, R18, -R17, PT ;  /* 0x800000111200720b */ /* 0x000fe20003f2e000 */
[----:B0-----:R-:W-:Y:S01]  /*0430*/  IMAD.WIDE R8, R0, 0x4, R8 ;  /* 0x0000000400087825 */ /* 0x001fe200078e0208 */
[----:B------:R-:W-:Y:S02]  /*0440*/  FSEL R16, R16, RZ, P0 ;  /* 0x000000ff10107208 */ /* 0x000fe40000000000 */
[----:B------:R-:W-:Y:S01]  /*0450*/  FSEL R17, R4, RZ, P1 ;  /* 0x000000ff04117208 */ /* 0x000fe20000800000 */
[----:B------:R-:W-:Y:S04]  /*0460*/  STG.E.64 desc[UR4][R2.64], R6 ;  /* 0x0000000602007986 */ /* 0x000fe8000c101b04 */
[----:B------:R-:W-:Y:S01]  /*0470*/  STG.E.64 desc[UR4][R8.64], R16 ;  /* 0x0000001008007986 */ /* 0x000fe2000c101b04 */
[----:B------:R-:W-:Y:S05]  /*0480*/  EXIT ;  /* 0x000000000000794d */ /* 0x000fea0003800000 */
.L_x_0:
[----:B------:R-:W-:-:S00]  /*0490*/  BRA `(.L_x_0) ;  /* 0xfffffffc00fc7947 */ /* 0x000fc0000383ffff */
[----:B------:R-:W-:-:S00]  /*04a0*/  NOP ;  /* 0x0000000000007918 */ /* 0x000fc00000000000 */
        /* <DEDUP_REMOVED lines=13> */
.L_x_1:


//--------------------- .nv.global.init           --------------------------
	.section	.nv.global.init,"aw",@progbits
.nv.global.init:
	.type		_$_str,@object
	.size		_$_str,(_$_str_$_2 - _$_str)
_$_str:
        /*0000*/ 	.byte	0x5f, 0x5f, 0x43, 0x55, 0x44, 0x41, 0x5f, 0x46, 0x54, 0x5a, 0x00
	.type		_$_str_$_2,@object
	.size		_$_str_$_2,(.L_1 - _$_str_$_2)
_$_str_$_2:
        /*000b*/ 	.byte	0x5f, 0x5f, 0x43, 0x55, 0x44, 0x41, 0x5f, 0x50, 0x52, 0x45, 0x43, 0x5f, 0x53, 0x51, 0x52, 0x54
        /*001b*/ 	.byte	0x00
.L_1:


//--------------------- .nv.constant0.triton_poi_fused__native_batch_norm_legit_no_training_add_convolution_relu_12 --------------------------
	.section	.nv.constant0.triton_poi_fused__native_batch_norm_legit_no_training_add_convolution_relu_12,"a",@progbits
	.sectionflags	@""
	.align	4
.nv.constant0.triton_poi_fused__native_batch_norm_legit_no_training_add_convolution_relu_12:
	.zero		596
